//
// Generated by NVIDIA NVVM Compiler
//
// Compiler Build ID: CL-36424714
// Cuda compilation tools, release 13.0, V13.0.88
// Based on NVVM 20.0.0
//

.version 9.0
.target sm_100
.address_size 64

	// .globl	_Z16summation_kerneliPf
.extern .shared .align 16 .b8 sdata[];

.visible .entry _Z16summation_kerneliPf(
	.param .u32 _Z16summation_kerneliPf_param_0,
	.param .u64 .ptr .align 1 _Z16summation_kerneliPf_param_1
)
{
	.reg .pred 	%p<3>;
	.reg .b32 	%r<8>;
	.reg .b32 	%f<7>;
	.reg .b64 	%rd<5>;

	ld.param.u32 	%r2, [_Z16summation_kerneliPf_param_0];
	ld.param.u64 	%rd1, [_Z16summation_kerneliPf_param_1];
	mov.u32 	%r3, %ntid.x;
	mov.u32 	%r4, %ctaid.x;
	mov.u32 	%r5, %tid.x;
	mad.lo.s32 	%r1, %r3, %r4, %r5;
	setp.ge.s32 	%p1, %r1, %r2;
	@%p1 bra 	$L__BB0_2;
	cvta.to.global.u64 	%rd2, %rd1;
	and.b32  	%r6, %r1, 1;
	setp.eq.b32 	%p2, %r6, 1;
	selp.b32 	%r7, -1, 1, %p2;
	cvt.rn.f32.s32 	%f1, %r7;
	cvt.rn.f32.s32 	%f2, %r1;
	add.f32 	%f3, %f2, 0f3F800000;
	div.rn.f32 	%f4, %f1, %f3;
	mul.wide.s32 	%rd3, %r1, 4;
	add.s64 	%rd4, %rd2, %rd3;
	ld.global.f32 	%f5, [%rd4];
	add.f32 	%f6, %f4, %f5;
	st.global.f32 	[%rd4], %f6;
$L__BB0_2:
	ret;

}
	// .globl	_Z6reducefPfS_
.visible .entry _Z6reducefPfS_(
	.param .f32 _Z6reducefPfS__param_0,
	.param .u64 .ptr .align 1 _Z6reducefPfS__param_1,
	.param .u64 .ptr .align 1 _Z6reducefPfS__param_2
)
{
	.reg .pred 	%p<6>;
	.reg .b32 	%r<19>;
	.reg .b32 	%f<11>;
	.reg .b64 	%rd<9>;

	ld.param.f32 	%f4, [_Z6reducefPfS__param_0];
	ld.param.u64 	%rd1, [_Z6reducefPfS__param_1];
	ld.param.u64 	%rd2, [_Z6reducefPfS__param_2];
	mov.u32 	%r1, %tid.x;
	mov.u32 	%r2, %ctaid.x;
	mov.u32 	%r3, %ntid.x;
	mad.lo.s32 	%r4, %r2, %r3, %r1;
	cvt.rn.f32.u32 	%f5, %r4;
	setp.leu.f32 	%p1, %f4, %f5;
	mov.f32 	%f10, 0f00000000;
	@%p1 bra 	$L__BB1_2;
	cvta.to.global.u64 	%rd3, %rd1;
	mul.wide.u32 	%rd4, %r4, 4;
	add.s64 	%rd5, %rd3, %rd4;
	ld.global.f32 	%f10, [%rd5];
$L__BB1_2:
	shl.b32 	%r8, %r1, 2;
	mov.u32 	%r9, sdata;
	add.s32 	%r10, %r9, %r8;
	st.shared.f32 	[%r10], %f10;
	bar.sync 	0;
	setp.lt.u32 	%p2, %r3, 2;
	@%p2 bra 	$L__BB1_7;
	mov.b32 	%r18, 1;
$L__BB1_4:
	shl.b32 	%r6, %r18, 1;
	mul.lo.s32 	%r7, %r6, %r1;
	setp.ge.u32 	%p3, %r7, %r3;
	@%p3 bra 	$L__BB1_6;
	add.s32 	%r12, %r7, %r18;
	shl.b32 	%r13, %r12, 2;
	add.s32 	%r15, %r9, %r13;
	ld.shared.f32 	%f6, [%r15];
	shl.b32 	%r16, %r7, 2;
	add.s32 	%r17, %r9, %r16;
	ld.shared.f32 	%f7, [%r17];
	add.f32 	%f8, %f6, %f7;
	st.shared.f32 	[%r17], %f8;
$L__BB1_6:
	bar.sync 	0;
	setp.lt.u32 	%p4, %r6, %r3;
	mov.u32 	%r18, %r6;
	@%p4 bra 	$L__BB1_4;
$L__BB1_7:
	setp.ne.s32 	%p5, %r1, 0;
	@%p5 bra 	$L__BB1_9;
	ld.shared.f32 	%f9, [sdata];
	cvta.to.global.u64 	%rd6, %rd2;
	mul.wide.u32 	%rd7, %r2, 4;
	add.s64 	%rd8, %rd6, %rd7;
	st.global.f32 	[%rd8], %f9;
$L__BB1_9:
	ret;

}


// ===== COMPILED SASS (sm_100) =====

	.target	sm_100

	.elftype	@"ET_EXEC"


//--------------------- .note.nv.tkinfo           --------------------------
	.section	.note.nv.tkinfo,"",@"SHT_NOTE"
	.sectionflags	@"SHF_NOTE_NV_TKINFO"
	.tkinfo
        /*0018*/ 	.word	0x00000002
        /*0030*/ 	.string	""
        /*0030*/ 	.string	"ptxas"
        /*0030*/ 	.string	"Cuda compilation tools, release 13.0, V13.0.88"
        /*0030*/ 	.string	"Build cuda_13.0.r13.0/compiler.36424714_0"
        /*0030*/ 	.string	"-arch sm_100 -m 64 "



//--------------------- .note.nv.cuinfo           --------------------------
	.section	.note.nv.cuinfo,"",@"SHT_NOTE"
	.sectionflags	@"SHF_NOTE_NV_CUINFO"
        /*0018*/ 	.short	0x0002
        /*001a*/ 	.short	0x0064
        /*001c*/ 	.short	0x0082
	.zero		2


//--------------------- .nv.info                  --------------------------
	.section	.nv.info,"",@"SHT_CUDA_INFO"
	.align	4


	//----- nvinfo : EIATTR_REGCOUNT
	.align		4
        /*0000*/ 	.byte	0x04, 0x2f
        /*0002*/ 	.short	(.L_1 - .L_0)
	.align		4
.L_0:
        /*0004*/ 	.word	index@(_Z16summation_kerneliPf)
        /*0008*/ 	.word	0x00000010


	//----- nvinfo : EIATTR_FRAME_SIZE
	.align		4
.L_1:
        /*000c*/ 	.byte	0x04, 0x11
        /*000e*/ 	.short	(.L_3 - .L_2)
	.align		4
.L_2:
        /*0010*/ 	.word	index@($__internal_0_$__cuda_sm3x_div_rn_noftz_f32_slowpath)
        /*0014*/ 	.word	0x00000000


	//----- nvinfo : EIATTR_FRAME_SIZE
	.align		4
.L_3:
        /*0018*/ 	.byte	0x04, 0x11
        /*001a*/ 	.short	(.L_5 - .L_4)
	.align		4
.L_4:
        /*001c*/ 	.word	index@(_Z16summation_kerneliPf)
        /*0020*/ 	.word	0x00000000


	//----- nvinfo : EIATTR_REGCOUNT
	.align		4
.L_5:
        /*0024*/ 	.byte	0x04, 0x2f
        /*0026*/ 	.short	(.L_7 - .L_6)
	.align		4
.L_6:
        /*0028*/ 	.word	index@(_Z6reducefPfS_)
        /*002c*/ 	.word	0x0000000a


	//----- nvinfo : EIATTR_FRAME_SIZE
	.align		4
.L_7:
        /*0030*/ 	.byte	0x04, 0x11
        /*0032*/ 	.short	(.L_9 - .L_8)
	.align		4
.L_8:
        /*0034*/ 	.word	index@(_Z6reducefPfS_)
        /*0038*/ 	.word	0x00000000


	//----- nvinfo : EIATTR_MIN_STACK_SIZE
	.align		4
.L_9:
        /*003c*/ 	.byte	0x04, 0x12
        /*003e*/ 	.short	(.L_11 - .L_10)
	.align		4
.L_10:
        /*0040*/ 	.word	index@(_Z6reducefPfS_)
        /*0044*/ 	.word	0x00000000


	//----- nvinfo : EIATTR_MIN_STACK_SIZE
	.align		4
.L_11:
        /*0048*/ 	.byte	0x04, 0x12
        /*004a*/ 	.short	(.L_13 - .L_12)
	.align		4
.L_12:
        /*004c*/ 	.word	index@(_Z16summation_kerneliPf)
        /*0050*/ 	.word	0x00000000
.L_13:


//--------------------- .nv.compat                --------------------------
	.section	.nv.compat,"",@"SHT_CUDA_COMPAT_INFO"
	.align	4
        /*0000*/ 	.byte	0x02, 0x09, 0x00, 0x00, 0x02, 0x02, 0x01, 0x00, 0x02, 0x05, 0x05, 0x00, 0x03, 0x07, 0x01, 0x01
        /*0010*/ 	.byte	0x02, 0x03, 0x00, 0x00, 0x02, 0x06, 0x01, 0x00, 0x04, 0x0b, 0x08, 0x00, 0x01, 0x00, 0x00, 0x00
        /*0020*/ 	.byte	0x00, 0x00, 0x00, 0x00


//--------------------- .nv.info._Z6reducefPfS_   --------------------------
	.section	.nv.info._Z6reducefPfS_,"",@"SHT_CUDA_INFO"
	.sectionflags	@""
	.align	4


	//----- nvinfo : EIATTR_CUDA_API_VERSION
	.align		4
        /*0000*/ 	.byte	0x04, 0x37
        /*0002*/ 	.short	(.L_15 - .L_14)
.L_14:
        /*0004*/ 	.word	0x00000082


	//----- nvinfo : EIATTR_KPARAM_INFO
	.align		4
.L_15:
        /*0008*/ 	.byte	0x04, 0x17
        /*000a*/ 	.short	(.L_17 - .L_16)
.L_16:
        /*000c*/ 	.word	0x00000000
        /*0010*/ 	.short	0x0002
        /*0012*/ 	.short	0x0010
        /*0014*/ 	.byte	0x00, 0xf5, 0x21, 0x00


	//----- nvinfo : EIATTR_KPARAM_INFO
	.align		4
.L_17:
        /*0018*/ 	.byte	0x04, 0x17
        /*001a*/ 	.short	(.L_19 - .L_18)
.L_18:
        /*001c*/ 	.word	0x00000000
        /*0020*/ 	.short	0x0001
        /*0022*/ 	.short	0x0008
        /*0024*/ 	.byte	0x00, 0xf5, 0x21, 0x00


	//----- nvinfo : EIATTR_KPARAM_INFO
	.align		4
.L_19:
        /*0028*/ 	.byte	0x04, 0x17
        /*002a*/ 	.short	(.L_21 - .L_20)
.L_20:
        /*002c*/ 	.word	0x00000000
        /*0030*/ 	.short	0x0000
        /*0032*/ 	.short	0x0000
        /*0034*/ 	.byte	0x00, 0xf0, 0x11, 0x00


	//----- nvinfo : EIATTR_SPARSE_MMA_MASK
	.align		4
.L_21:
        /*0038*/ 	.byte	0x03, 0x50
        /*003a*/ 	.short	0x0000


	//----- nvinfo : EIATTR_MAXREG_COUNT
	.align		4
        /*003c*/ 	.byte	0x03, 0x1b
        /*003e*/ 	.short	0x00ff


	//----- nvinfo : EIATTR_NUM_BARRIERS
	.align		4
        /*0040*/ 	.byte	0x02, 0x4c
        /*0042*/ 	.byte	0x01
	.zero		1


	//----- nvinfo : EIATTR_MERCURY_ISA_VERSION
	.align		4
        /*0044*/ 	.byte	0x03, 0x5f
        /*0046*/ 	.short	0x0101


	//----- nvinfo : EIATTR_VRC_CTA_INIT_COUNT
	.align		4
        /*0048*/ 	.byte	0x02, 0x4a
	.zero		1
	.zero		1


	//----- nvinfo : EIATTR_EXIT_INSTR_OFFSETS
	.align		4
        /*004c*/ 	.byte	0x04, 0x1c
        /*004e*/ 	.short	(.L_23 - .L_22)


	//   ....[0]....
.L_22:
        /*0050*/ 	.word	0x00000250


	//   ....[1]....
        /*0054*/ 	.word	0x000002d0


	//----- nvinfo : EIATTR_CBANK_PARAM_SIZE
	.align		4
.L_23:
        /*0058*/ 	.byte	0x03, 0x19
        /*005a*/ 	.short	0x0018


	//----- nvinfo : EIATTR_PARAM_CBANK
	.align		4
        /*005c*/ 	.byte	0x04, 0x0a
        /*005e*/ 	.short	(.L_25 - .L_24)
	.align		4
.L_24:
        /*0060*/ 	.word	index@(.nv.constant0._Z6reducefPfS_)
        /*0064*/ 	.short	0x0380
        /*0066*/ 	.short	0x0018


	//----- nvinfo : EIATTR_SW_WAR
	.align		4
.L_25:
        /*0068*/ 	.byte	0x04, 0x36
        /*006a*/ 	.short	(.L_27 - .L_26)
.L_26:
        /*006c*/ 	.word	0x00000008
.L_27:


//--------------------- .nv.info._Z16summation_kerneliPf --------------------------
	.section	.nv.info._Z16summation_kerneliPf,"",@"SHT_CUDA_INFO"
	.sectionflags	@""
	.align	4


	//----- nvinfo : EIATTR_CUDA_API_VERSION
	.align		4
        /*0000*/ 	.byte	0x04, 0x37
        /*0002*/ 	.short	(.L_29 - .L_28)
.L_28:
        /*0004*/ 	.word	0x00000082


	//----- nvinfo : EIATTR_KPARAM_INFO
	.align		4
.L_29:
        /*0008*/ 	.byte	0x04, 0x17
        /*000a*/ 	.short	(.L_31 - .L_30)
.L_30:
        /*000c*/ 	.word	0x00000000
        /*0010*/ 	.short	0x0001
        /*0012*/ 	.short	0x0008
        /*0014*/ 	.byte	0x00, 0xf5, 0x21, 0x00


	//----- nvinfo : EIATTR_KPARAM_INFO
	.align		4
.L_31:
        /*0018*/ 	.byte	0x04, 0x17
        /*001a*/ 	.short	(.L_33 - .L_32)
.L_32:
        /*001c*/ 	.word	0x00000000
        /*0020*/ 	.short	0x0000
        /*0022*/ 	.short	0x0000
        /*0024*/ 	.byte	0x00, 0xf0, 0x11, 0x00


	//----- nvinfo : EIATTR_SPARSE_MMA_MASK
	.align		4
.L_33:
        /*0028*/ 	.byte	0x03, 0x50
        /*002a*/ 	.short	0x0000


	//----- nvinfo : EIATTR_MAXREG_COUNT
	.align		4
        /*002c*/ 	.byte	0x03, 0x1b
        /*002e*/ 	.short	0x00ff


	//----- nvinfo : EIATTR_MERCURY_ISA_VERSION
	.align		4
        /*0030*/ 	.byte	0x03, 0x5f
        /*0032*/ 	.short	0x0101


	//----- nvinfo : EIATTR_VRC_CTA_INIT_COUNT
	.align		4
        /*0034*/ 	.byte	0x02, 0x4a
	.zero		1
	.zero		1


	//----- nvinfo : EIATTR_EXIT_INSTR_OFFSETS
	.align		4
        /*0038*/ 	.byte	0x04, 0x1c
        /*003a*/ 	.short	(.L_35 - .L_34)


	//   ....[0]....
.L_34:
        /*003c*/ 	.word	0x00000070


	//   ....[1]....
        /*0040*/ 	.word	0x00000220


	//----- nvinfo : EIATTR_CRS_STACK_SIZE
	.align		4
.L_35:
        /*0044*/ 	.byte	0x04, 0x1e
        /*0046*/ 	.short	(.L_37 - .L_36)
.L_36:
        /*0048*/ 	.word	0x00000000


	//----- nvinfo : EIATTR_CBANK_PARAM_SIZE
	.align		4
.L_37:
        /*004c*/ 	.byte	0x03, 0x19
        /*004e*/ 	.short	0x0010


	//----- nvinfo : EIATTR_PARAM_CBANK
	.align		4
        /*0050*/ 	.byte	0x04, 0x0a
        /*0052*/ 	.short	(.L_39 - .L_38)
	.align		4
.L_38:
        /*0054*/ 	.word	index@(.nv.constant0._Z16summation_kerneliPf)
        /*0058*/ 	.short	0x0380
        /*005a*/ 	.short	0x0010


	//----- nvinfo : EIATTR_SW_WAR
	.align		4
.L_39:
        /*005c*/ 	.byte	0x04, 0x36
        /*005e*/ 	.short	(.L_41 - .L_40)
.L_40:
        /*0060*/ 	.word	0x00000008
.L_41:


//--------------------- .nv.callgraph             --------------------------
	.section	.nv.callgraph,"",@"SHT_CUDA_CALLGRAPH"
	.align	4
	.sectionentsize	8
	.align		4
        /*0000*/ 	.word	0x00000000
	.align		4
        /*0004*/ 	.word	0xffffffff
	.align		4
        /*0008*/ 	.word	0x00000000
	.align		4
        /*000c*/ 	.word	0xfffffffe
	.align		4
        /*0010*/ 	.word	0x00000000
	.align		4
        /*0014*/ 	.word	0xfffffffd
	.align		4
        /*0018*/ 	.word	0x00000000
	.align		4
        /*001c*/ 	.word	0xfffffffc


//--------------------- .text._Z6reducefPfS_      --------------------------
	.section	.text._Z6reducefPfS_,"ax",@progbits
	.align	128
        .global         _Z6reducefPfS_
        .type           _Z6reducefPfS_,@function
        .size           _Z6reducefPfS_,(.L_x_18 - _Z6reducefPfS_)
        .other          _Z6reducefPfS_,@"STO_CUDA_ENTRY STV_DEFAULT"
_Z6reducefPfS_:
.text._Z6reducefPfS_:
[----:B------:R-:W-:Y:S01]  /*0000*/  LDC R1, c[0x0][0x37c] ;  /* 0x0000df00ff017b82 */ /* 0x000fe20000000800 */
[----:B------:R-:W0:Y:S01]  /*0010*/  S2R R4, SR_TID.X ;  /* 0x0000000000047919 */ /* 0x000e220000002100 */
[----:B------:R-:W0:Y:S01]  /*0020*/  LDCU UR7, c[0x0][0x360] ;  /* 0x00006c00ff0777ac */ /* 0x000e220008000800 */
[----:B------:R-:W0:Y:S01]  /*0030*/  S2R R7, SR_CTAID.X ;  /* 0x0000000000077919 */ /* 0x000e220000002500 */
[----:B------:R-:W1:Y:S01]  /*0040*/  LDCU UR4, c[0x0][0x380] ;  /* 0x00007000ff0477ac */ /* 0x000e620008000800 */
[----:B------:R-:W2:Y:S01]  /*0050*/  LDCU.64 UR8, c[0x0][0x358] ;  /* 0x00006b00ff0877ac */ /* 0x000ea20008000a00 */
[----:B0-----:R-:W-:-:S05]  /*0060*/  IMAD R5, R7, UR7, R4 ;  /* 0x0000000707057c24 */ /* 0x001fca000f8e0204 */
[----:B------:R-:W-:-:S04]  /*0070*/  I2FP.F32.U32 R0, R5 ;  /* 0x0000000500007245 */ /* 0x000fc80000201000 */
[----:B-1----:R-:W-:Y:S01]  /*0080*/  FSETP.GEU.AND P0, PT, R0, UR4, PT ;  /* 0x0000000400007c0b */ /* 0x002fe2000bf0e000 */
[----:B------:R-:W-:-:S12]  /*0090*/  IMAD.MOV.U32 R0, RZ, RZ, RZ ;  /* 0x000000ffff007224 */ /* 0x000fd800078e00ff */
[----:B------:R-:W0:Y:S02]  /*00a0*/  @!P0 LDC.64 R2, c[0x0][0x388] ;  /* 0x0000e200ff028b82 */ /* 0x000e240000000a00 */
[----:B0-----:R-:W-:-:S05]  /*00b0*/  @!P0 IMAD.WIDE.U32 R2, R5, 0x4, R2 ;  /* 0x0000000405028825 */ /* 0x001fca00078e0002 */
[----:B--2---:R-:W2:Y:S01]  /*00c0*/  @!P0 LDG.E R0, desc[UR8][R2.64] ;  /* 0x0000000802008981 */ /* 0x004ea2000c1e1900 */
[----:B------:R-:W0:Y:S01]  /*00d0*/  S2UR UR5, SR_CgaCtaId ;  /* 0x00000000000579c3 */ /* 0x000e220000008800 */
[----:B------:R-:W-:Y:S01]  /*00e0*/  UMOV UR4, 0x400 ;  /* 0x0000040000047882 */ /* 0x000fe20000000000 */
[----:B------:R-:W-:Y:S01]  /*00f0*/  UISETP.GE.U32.AND UP0, UPT, UR7, 0x2, UPT ;  /* 0x000000020700788c */ /* 0x000fe2000bf06070 */
[----:B------:R-:W-:Y:S01]  /*0100*/  ISETP.NE.AND P1, PT, R4, RZ, PT ;  /* 0x000000ff0400720c */ /* 0x000fe20003f25270 */
[----:B0-----:R-:W-:-:S06]  /*0110*/  ULEA UR4, UR5, UR4, 0x18 ;  /* 0x0000000405047291 */ /* 0x001fcc000f8ec0ff */
[----:B------:R-:W-:-:S05]  /*0120*/  LEA R5, R4, UR4, 0x2 ;  /* 0x0000000404057c11 */ /* 0x000fca000f8e10ff */
[----:B--2---:R0:W-:Y:S01]  /*0130*/  STS [R5], R0 ;  /* 0x0000000005007388 */ /* 0x0041e20000000800 */
[----:B------:R-:W-:Y:S06]  /*0140*/  BAR.SYNC.DEFER_BLOCKING 0x0 ;  /* 0x0000000000007b1d */ /* 0x000fec0000010000 */
[----:B------:R-:W-:Y:S05]  /*0150*/  BRA.U !UP0, `(.L_x_0) ;  /* 0x00000001083c7547 */ /* 0x000fea000b800000 */
[----:B------:R-:W-:-:S05]  /*0160*/  UMOV UR5, 0x1 ;  /* 0x0000000100057882 */ /* 0x000fca0000000000 */
.L_x_1:
[----:B------:R-:W-:-:S04]  /*0170*/  USHF.L.U32 UR6, UR5, 0x1, URZ ;  /* 0x0000000105067899 */ /* 0x000fc800080006ff */
[----:B------:R-:W-:Y:S02]  /*0180*/  UISETP.GE.U32.AND UP0, UPT, UR6, UR7, UPT ;  /* 0x000000070600728c */ /* 0x000fe4000bf06070 */
[----:B-1----:R-:W-:-:S05]  /*0190*/  IMAD R2, R4, UR6, RZ ;  /* 0x0000000604027c24 */ /* 0x002fca000f8e02ff */
[----:B------:R-:W-:-:S13]  /*01a0*/  ISETP.GE.U32.AND P0, PT, R2, UR7, PT ;  /* 0x0000000702007c0c */ /* 0x000fda000bf06070 */
[C---:B0-----:R-:W-:Y:S01]  /*01b0*/  @!P0 VIADD R0, R2.reuse, UR5 ;  /* 0x0000000502008c36 */ /* 0x041fe20008000000 */
[----:B------:R-:W-:Y:S01]  /*01c0*/  @!P0 LEA R2, R2, UR4, 0x2 ;  /* 0x0000000402028c11 */ /* 0x000fe2000f8e10ff */
[----:B------:R-:W-:-:S03]  /*01d0*/  UMOV UR5, UR6 ;  /* 0x0000000600057c82 */ /* 0x000fc60008000000 */
[----:B------:R-:W-:Y:S01]  /*01e0*/  @!P0 LEA R0, R0, UR4, 0x2 ;  /* 0x0000000400008c11 */ /* 0x000fe2000f8e10ff */
[----:B------:R-:W-:Y:S05]  /*01f0*/  @!P0 LDS R3, [R2] ;  /* 0x0000000002038984 */ /* 0x000fea0000000800 */
[----:B------:R-:W0:Y:S02]  /*0200*/  @!P0 LDS R0, [R0] ;  /* 0x0000000000008984 */ /* 0x000e240000000800 */
[----:B0-----:R-:W-:-:S05]  /*0210*/  @!P0 FADD R3, R0, R3 ;  /* 0x0000000300038221 */ /* 0x001fca0000000000 */
[----:B------:R1:W-:Y:S01]  /*0220*/  @!P0 STS [R2], R3 ;  /* 0x0000000302008388 */ /* 0x0003e20000000800 */
[----:B------:R-:W-:Y:S06]  /*0230*/  BAR.SYNC.DEFER_BLOCKING 0x0 ;  /* 0x0000000000007b1d */ /* 0x000fec0000010000 */
[----:B------:R-:W-:Y:S05]  /*0240*/  BRA.U !UP0, `(.L_x_1) ;  /* 0xfffffffd08c87547 */ /* 0x000fea000b83ffff */
.L_x_0:
[----:B------:R-:W-:Y:S05]  /*0250*/  @P1 EXIT ;  /* 0x000000000000194d */ /* 0x000fea0003800000 */
[----:B------:R-:W2:Y:S01]  /*0260*/  S2UR UR5, SR_CgaCtaId ;  /* 0x00000000000579c3 */ /* 0x000ea20000008800 */
[----:B------:R-:W-:-:S07]  /*0270*/  UMOV UR4, 0x400 ;  /* 0x0000040000047882 */ /* 0x000fce0000000000 */
[----:B-1----:R-:W1:Y:S01]  /*0280*/  LDC.64 R2, c[0x0][0x390] ;  /* 0x0000e400ff027b82 */ /* 0x002e620000000a00 */
[----:B--2---:R-:W-:Y:S01]  /*0290*/  ULEA UR4, UR5, UR4, 0x18 ;  /* 0x0000000405047291 */ /* 0x004fe2000f8ec0ff */
[----:B-1----:R-:W-:-:S08]  /*02a0*/  IMAD.WIDE.U32 R2, R7, 0x4, R2 ;  /* 0x0000000407027825 */ /* 0x002fd000078e0002 */
[----:B0-----:R-:W0:Y:S04]  /*02b0*/  LDS R5, [UR4] ;  /* 0x00000004ff057984 */ /* 0x001e280008000800 */
[----:B0-----:R-:W-:Y:S01]  /*02c0*/  STG.E desc[UR8][R2.64], R5 ;  /* 0x0000000502007986 */ /* 0x001fe2000c101908 */
[----:B------:R-:W-:Y:S05]  /*02d0*/  EXIT ;  /* 0x000000000000794d */ /* 0x000fea0003800000 */
.L_x_2:
[----:B------:R-:W-:-:S00]  /*02e0*/  BRA `(.L_x_2) ;  /* 0xfffffffc00fc7947 */ /* 0x000fc0000383ffff */
[----:B------:R-:W-:-:S00]  /*02f0*/  NOP ;  /* 0x0000000000007918 */ /* 0x000fc00000000000 */
        /* <DEDUP_REMOVED lines=8> */
.L_x_18:


//--------------------- .text._Z16summation_kerneliPf --------------------------
	.section	.text._Z16summation_kerneliPf,"ax",@progbits
	.align	128
        .global         _Z16summation_kerneliPf
        .type           _Z16summation_kerneliPf,@function
        .size           _Z16summation_kerneliPf,(.L_x_17 - _Z16summation_kerneliPf)
        .other          _Z16summation_kerneliPf,@"STO_CUDA_ENTRY STV_DEFAULT"
_Z16summation_kerneliPf:
.text._Z16summation_kerneliPf:
[----:B------:R-:W-:Y:S01]  /*0000*/  LDC R1, c[0x0][0x37c] ;  /* 0x0000df00ff017b82 */ /* 0x000fe20000000800 */
[----:B------:R-:W0:Y:S01]  /*0010*/  S2R R2, SR_CTAID.X ;  /* 0x0000000000027919 */ /* 0x000e220000002500 */
[----:B------:R-:W0:Y:S01]  /*0020*/  LDCU UR4, c[0x0][0x360] ;  /* 0x00006c00ff0477ac */ /* 0x000e220008000800 */
[----:B------:R-:W0:Y:S01]  /*0030*/  S2R R3, SR_TID.X ;  /* 0x0000000000037919 */ /* 0x000e220000002100 */
[----:B------:R-:W1:Y:S01]  /*0040*/  LDCU UR5, c[0x0][0x380] ;  /* 0x00007000ff0577ac */ /* 0x000e620008000800 */
[----:B0-----:R-:W-:-:S05]  /*0050*/  IMAD R2, R2, UR4, R3 ;  /* 0x0000000402027c24 */ /* 0x001fca000f8e0203 */
[----:B-1----:R-:W-:-:S13]  /*0060*/  ISETP.GE.AND P0, PT, R2, UR5, PT ;  /* 0x0000000502007c0c */ /* 0x002fda000bf06270 */
[----:B------:R-:W-:Y:S05]  /*0070*/  @P0 EXIT ;  /* 0x000000000000094d */ /* 0x000fea0003800000 */
[----:B------:R-:W-:Y:S01]  /*0080*/  I2FP.F32.S32 R0, R2 ;  /* 0x0000000200007245 */ /* 0x000fe20000201400 */
[----:B------:R-:W-:Y:S01]  /*0090*/  IMAD.MOV.U32 R5, RZ, RZ, -0x1 ;  /* 0xffffffffff057424 */ /* 0x000fe200078e00ff */
[----:B------:R-:W0:Y:S01]  /*00a0*/  LDCU.64 UR4, c[0x0][0x358] ;  /* 0x00006b00ff0477ac */ /* 0x000e220008000a00 */
[----:B------:R-:W-:Y:S02]  /*00b0*/  BSSY.RECONVERGENT B0, `(.L_x_3) ;  /* 0x0000011000007945 */ /* 0x000fe40003800200 */
[----:B------:R-:W-:Y:S01]  /*00c0*/  FADD R3, R0, 1 ;  /* 0x3f80000000037421 */ /* 0x000fe20000000000 */
[----:B------:R-:W-:-:S03]  /*00d0*/  LOP3.LUT R0, R2, 0x1, RZ, 0xc0, !PT ;  /* 0x0000000102007812 */ /* 0x000fc600078ec0ff */
[----:B------:R-:W1:Y:S01]  /*00e0*/  MUFU.RCP R4, R3 ;  /* 0x0000000300047308 */ /* 0x000e620000001000 */
[----:B------:R-:W-:-:S04]  /*00f0*/  ISETP.NE.U32.AND P0, PT, R0, 0x1, PT ;  /* 0x000000010000780c */ /* 0x000fc80003f05070 */
[----:B------:R-:W-:-:S04]  /*0100*/  SEL R0, R5, 0x1, !P0 ;  /* 0x0000000105007807 */ /* 0x000fc80004000000 */
[----:B------:R-:W-:-:S04]  /*0110*/  I2FP.F32.S32 R0, R0 ;  /* 0x0000000000007245 */ /* 0x000fc80000201400 */
[----:B------:R-:W2:Y:S01]  /*0120*/  FCHK P0, R0, R3 ;  /* 0x0000000300007302 */ /* 0x000ea20000000000 */
[----:B-1----:R-:W-:-:S04]  /*0130*/  FFMA R5, -R3, R4, 1 ;  /* 0x3f80000003057423 */ /* 0x002fc80000000104 */
[----:B------:R-:W-:-:S04]  /*0140*/  FFMA R5, R4, R5, R4 ;  /* 0x0000000504057223 */ /* 0x000fc80000000004 */
[----:B------:R-:W-:-:S04]  /*0150*/  FFMA R4, R0, R5, RZ ;  /* 0x0000000500047223 */ /* 0x000fc800000000ff */
[----:B------:R-:W-:-:S04]  /*0160*/  FFMA R6, -R3, R4, R0 ;  /* 0x0000000403067223 */ /* 0x000fc80000000100 */
[----:B------:R-:W-:Y:S01]  /*0170*/  FFMA R6, R5, R6, R4 ;  /* 0x0000000605067223 */ /* 0x000fe20000000004 */
[----:B0-2---:R-:W-:Y:S06]  /*0180*/  @!P0 BRA `(.L_x_4) ;  /* 0x00000000000c8947 */ /* 0x005fec0003800000 */
[----:B------:R-:W-:-:S07]  /*0190*/  MOV R4, 0x1b0 ;  /* 0x000001b000047802 */ /* 0x000fce0000000f00 */
[----:B------:R-:W-:Y:S05]  /*01a0*/  CALL.REL.NOINC `($__internal_0_$__cuda_sm3x_div_rn_noftz_f32_slowpath) ;  /* 0x0000000000207944 */ /* 0x000fea0003c00000 */
[----:B------:R-:W-:-:S07]  /*01b0*/  IMAD.MOV.U32 R6, RZ, RZ, R0 ;  /* 0x000000ffff067224 */ /* 0x000fce00078e0000 */
.L_x_4:
[----:B------:R-:W-:Y:S05]  /*01c0*/  BSYNC.RECONVERGENT B0 ;  /* 0x0000000000007941 */ /* 0x000fea0003800200 */
.L_x_3:
[----:B------:R-:W0:Y:S02]  /*01d0*/  LDC.64 R4, c[0x0][0x388] ;  /* 0x0000e200ff047b82 */ /* 0x000e240000000a00 */
[----:B0-----:R-:W-:-:S05]  /*01e0*/  IMAD.WIDE R2, R2, 0x4, R4 ;  /* 0x0000000402027825 */ /* 0x001fca00078e0204 */
[----:B------:R-:W2:Y:S02]  /*01f0*/  LDG.E R5, desc[UR4][R2.64] ;  /* 0x0000000402057981 */ /* 0x000ea4000c1e1900 */
[----:B--2---:R-:W-:-:S05]  /*0200*/  FADD R5, R5, R6 ;  /* 0x0000000605057221 */ /* 0x004fca0000000000 */
[----:B------:R-:W-:Y:S01]  /*0210*/  STG.E desc[UR4][R2.64], R5 ;  /* 0x0000000502007986 */ /* 0x000fe2000c101904 */
[----:B------:R-:W-:Y:S05]  /*0220*/  EXIT ;  /* 0x000000000000794d */ /* 0x000fea0003800000 */
        .weak           $__internal_0_$__cuda_sm3x_div_rn_noftz_f32_slowpath
        .type           $__internal_0_$__cuda_sm3x_div_rn_noftz_f32_slowpath,@function
        .size           $__internal_0_$__cuda_sm3x_div_rn_noftz_f32_slowpath,(.L_x_17 - $__internal_0_$__cuda_sm3x_div_rn_noftz_f32_slowpath)
$__internal_0_$__cuda_sm3x_div_rn_noftz_f32_slowpath:
[--C-:B------:R-:W-:Y:S01]  /*0230*/  SHF.R.U32.HI R6, RZ, 0x17, R3.reuse ;  /* 0x00000017ff067819 */ /* 0x100fe20000011603 */
[----:B------:R-:W-:Y:S01]  /*0240*/  BSSY.RECONVERGENT B1, `(.L_x_5) ;  /* 0x0000064000017945 */ /* 0x000fe20003800200 */
[--C-:B------:R-:W-:Y:S01]  /*0250*/  SHF.R.U32.HI R5, RZ, 0x17, R0.reuse ;  /* 0x00000017ff057819 */ /* 0x100fe20000011600 */
[----:B------:R-:W-:Y:S01]  /*0260*/  IMAD.MOV.U32 R7, RZ, RZ, R0 ;  /* 0x000000ffff077224 */ /* 0x000fe200078e0000 */
[----:B------:R-:W-:Y:S01]  /*0270*/  LOP3.LUT R6, R6, 0xff, RZ, 0xc0, !PT ;  /* 0x000000ff06067812 */ /* 0x000fe200078ec0ff */
[----:B------:R-:W-:Y:S01]  /*0280*/  IMAD.MOV.U32 R8, RZ, RZ, R3 ;  /* 0x000000ffff087224 */ /* 0x000fe200078e0003 */
[----:B------:R-:W-:-:S03]  /*0290*/  LOP3.LUT R5, R5, 0xff, RZ, 0xc0, !PT ;  /* 0x000000ff05057812 */ /* 0x000fc600078ec0ff */
[----:B------:R-:W-:Y:S02]  /*02a0*/  VIADD R11, R6, 0xffffffff ;  /* 0xffffffff060b7836 */ /* 0x000fe40000000000 */
[----:B------:R-:W-:-:S03]  /*02b0*/  VIADD R10, R5, 0xffffffff ;  /* 0xffffffff050a7836 */ /* 0x000fc60000000000 */
[----:B------:R-:W-:-:S04]  /*02c0*/  ISETP.GT.U32.AND P0, PT, R11, 0xfd, PT ;  /* 0x000000fd0b00780c */ /* 0x000fc80003f04070 */
[----:B------:R-:W-:-:S13]  /*02d0*/  ISETP.GT.U32.OR P0, PT, R10, 0xfd, P0 ;  /* 0x000000fd0a00780c */ /* 0x000fda0000704470 */
[----:B------:R-:W-:Y:S01]  /*02e0*/  @!P0 IMAD.MOV.U32 R9, RZ, RZ, RZ ;  /* 0x000000ffff098224 */ /* 0x000fe200078e00ff */
[----:B------:R-:W-:Y:S06]  /*02f0*/  @!P0 BRA `(.L_x_6) ;  /* 0x00000000005c8947 */ /* 0x000fec0003800000 */
[----:B------:R-:W-:Y:S02]  /*0300*/  FSETP.GTU.FTZ.AND P0, PT, |R0|, +INF , PT ;  /* 0x7f8000000000780b */ /* 0x000fe40003f1c200 */
[----:B------:R-:W-:-:S04]  /*0310*/  FSETP.GTU.FTZ.AND P1, PT, |R3|, +INF , PT ;  /* 0x7f8000000300780b */ /* 0x000fc80003f3c200 */
[----:B------:R-:W-:-:S13]  /*0320*/  PLOP3.LUT P0, PT, P0, P1, PT, 0xf8, 0x8f ;  /* 0x00000000008f781c */ /* 0x000fda0000703f70 */
[----:B------:R-:W-:Y:S05]  /*0330*/  @P0 BRA `(.L_x_7) ;  /* 0x00000004004c0947 */ /* 0x000fea0003800000 */
[----:B------:R-:W-:-:S13]  /*0340*/  LOP3.LUT P0, RZ, R8, 0x7fffffff, R7, 0xc8, !PT ;  /* 0x7fffffff08ff7812 */ /* 0x000fda000780c807 */
[----:B------:R-:W-:Y:S05]  /*0350*/  @!P0 BRA `(.L_x_8) ;  /* 0x00000004003c8947 */ /* 0x000fea0003800000 */
[C---:B------:R-:W-:Y:S02]  /*0360*/  FSETP.NEU.FTZ.AND P2, PT, |R0|.reuse, +INF , PT ;  /* 0x7f8000000000780b */ /* 0x040fe40003f5d200 */
[----:B------:R-:W-:Y:S02]  /*0370*/  FSETP.NEU.FTZ.AND P1, PT, |R3|, +INF , PT ;  /* 0x7f8000000300780b */ /* 0x000fe40003f3d200 */
[----:B------:R-:W-:-:S11]  /*0380*/  FSETP.NEU.FTZ.AND P0, PT, |R0|, +INF , PT ;  /* 0x7f8000000000780b */ /* 0x000fd60003f1d200 */
[----:B------:R-:W-:Y:S05]  /*0390*/  @!P1 BRA !P2, `(.L_x_8) ;  /* 0x00000004002c9947 */ /* 0x000fea0005000000 */
[----:B------:R-:W-:-:S04]  /*03a0*/  LOP3.LUT P2, RZ, R7, 0x7fffffff, RZ, 0xc0, !PT ;  /* 0x7fffffff07ff7812 */ /* 0x000fc8000784c0ff */
[----:B------:R-:W-:-:S13]  /*03b0*/  PLOP3.LUT P1, PT, P1, P2, PT, 0x2f, 0xf2 ;  /* 0x0000000000f2781c */ /* 0x000fda0000f24577 */
[----:B------:R-:W-:Y:S05]  /*03c0*/  @P1 BRA `(.L_x_9) ;  /* 0x0000000400181947 */ /* 0x000fea0003800000 */
[----:B------:R-:W-:-:S04]  /*03d0*/  LOP3.LUT P1, RZ, R8, 0x7fffffff, RZ, 0xc0, !PT ;  /* 0x7fffffff08ff7812 */ /* 0x000fc8000782c0ff */
[----:B------:R-:W-:-:S13]  /*03e0*/  PLOP3.LUT P0, PT, P0, P1, PT, 0x2f, 0xf2 ;  /* 0x0000000000f2781c */ /* 0x000fda0000702577 */
[----:B------:R-:W-:Y:S05]  /*03f0*/  @P0 BRA `(.L_x_10) ;  /* 0x0000000400000947 */ /* 0x000fea0003800000 */
[----:B------:R-:W-:Y:S02]  /*0400*/  ISETP.GE.AND P0, PT, R10, RZ, PT ;  /* 0x000000ff0a00720c */ /* 0x000fe40003f06270 */
[----:B------:R-:W-:-:S11]  /*0410*/  ISETP.GE.AND P1, PT, R11, RZ, PT ;  /* 0x000000ff0b00720c */ /* 0x000fd60003f26270 */
[----:B------:R-:W-:Y:S02]  /*0420*/  @P0 IMAD.MOV.U32 R9, RZ, RZ, RZ ;  /* 0x000000ffff090224 */ /* 0x000fe400078e00ff */
[----:B------:R-:W-:Y:S01]  /*0430*/  @!P0 FFMA R7, R0, 1.84467440737095516160e+19, RZ ;  /* 0x5f80000000078823 */ /* 0x000fe200000000ff */
[----:B------:R-:W-:Y:S02]  /*0440*/  @!P0 IMAD.MOV.U32 R9, RZ, RZ, -0x40 ;  /* 0xffffffc0ff098424 */ /* 0x000fe400078e00ff */
[----:B------:R-:W-:Y:S02]  /*0450*/  @!P1 FFMA R8, R3, 1.84467440737095516160e+19, RZ ;  /* 0x5f80000003089823 */ /* 0x000fe400000000ff */
[----:B------:R-:W-:-:S07]  /*0460*/  @!P1 VIADD R9, R9, 0x40 ;  /* 0x0000004009099836 */ /* 0x000fce0000000000 */
.L_x_6:
[----:B------:R-:W-:Y:S01]  /*0470*/  LEA R3, R6, 0xc0800000, 0x17 ;  /* 0xc080000006037811 */ /* 0x000fe200078eb8ff */
[----:B------:R-:W-:Y:S01]  /*0480*/  VIADD R5, R5, 0xffffff81 ;  /* 0xffffff8105057836 */ /* 0x000fe20000000000 */
[----:B------:R-:W-:Y:S03]  /*0490*/  BSSY.RECONVERGENT B2, `(.L_x_11) ;  /* 0x0000035000027945 */ /* 0x000fe60003800200 */
[----:B------:R-:W-:Y:S01]  /*04a0*/  IMAD.IADD R3, R8, 0x1, -R3 ;  /* 0x0000000108037824 */ /* 0x000fe200078e0a03 */
[C---:B------:R-:W-:Y:S01]  /*04b0*/  IADD3 R6, PT, PT, R5.reuse, 0x7f, -R6 ;  /* 0x0000007f05067810 */ /* 0x040fe20007ffe806 */
[----:B------:R-:W-:Y:S02]  /*04c0*/  IMAD R0, R5, -0x800000, R7 ;  /* 0xff80000005007824 */ /* 0x000fe400078e0207 */
[----:B------:R-:W0:Y:S01]  /*04d0*/  MUFU.RCP R8, R3 ;  /* 0x0000000300087308 */ /* 0x000e220000001000 */
[----:B------:R-:W-:Y:S01]  /*04e0*/  FADD.FTZ R11, -R3, -RZ ;  /* 0x800000ff030b7221 */ /* 0x000fe20000010100 */
[----:B------:R-:W-:-:S03]  /*04f0*/  IMAD.IADD R6, R6, 0x1, R9 ;  /* 0x0000000106067824 */ /* 0x000fc600078e0209 */
[----:B0-----:R-:W-:-:S04]  /*0500*/  FFMA R13, R8, R11, 1 ;  /* 0x3f800000080d7423 */ /* 0x001fc8000000000b */
[----:B------:R-:W-:-:S04]  /*0510*/  FFMA R10, R8, R13, R8 ;  /* 0x0000000d080a7223 */ /* 0x000fc80000000008 */
[----:B------:R-:W-:-:S04]  /*0520*/  FFMA R7, R0, R10, RZ ;  /* 0x0000000a00077223 */ /* 0x000fc800000000ff */
[----:B------:R-:W-:-:S04]  /*0530*/  FFMA R8, R11, R7, R0 ;  /* 0x000000070b087223 */ /* 0x000fc80000000000 */
[----:B------:R-:W-:-:S04]  /*0540*/  FFMA R7, R10, R8, R7 ;  /* 0x000000080a077223 */ /* 0x000fc80000000007 */
[----:B------:R-:W-:-:S04]  /*0550*/  FFMA R8, R11, R7, R0 ;  /* 0x000000070b087223 */ /* 0x000fc80000000000 */
[----:B------:R-:W-:-:S05]  /*0560*/  FFMA R0, R10, R8, R7 ;  /* 0x000000080a007223 */ /* 0x000fca0000000007 */
[----:B------:R-:W-:-:S04]  /*0570*/  SHF.R.U32.HI R3, RZ, 0x17, R0 ;  /* 0x00000017ff037819 */ /* 0x000fc80000011600 */
[----:B------:R-:W-:-:S05]  /*0580*/  LOP3.LUT R3, R3, 0xff, RZ, 0xc0, !PT ;  /* 0x000000ff03037812 */ /* 0x000fca00078ec0ff */
[----:B------:R-:W-:-:S04]  /*0590*/  IMAD.IADD R9, R3, 0x1, R6 ;  /* 0x0000000103097824 */ /* 0x000fc800078e0206 */
[----:B------:R-:W-:-:S05]  /*05a0*/  VIADD R3, R9, 0xffffffff ;  /* 0xffffffff09037836 */ /* 0x000fca0000000000 */
[----:B------:R-:W-:-:S13]  /*05b0*/  ISETP.GE.U32.AND P0, PT, R3, 0xfe, PT ;  /* 0x000000fe0300780c */ /* 0x000fda0003f06070 */
[----:B------:R-:W-:Y:S05]  /*05c0*/  @!P0 BRA `(.L_x_12) ;  /* 0x0000000000808947 */ /* 0x000fea0003800000 */
[----:B------:R-:W-:-:S13]  /*05d0*/  ISETP.GT.AND P0, PT, R9, 0xfe, PT ;  /* 0x000000fe0900780c */ /* 0x000fda0003f04270 */
[----:B------:R-:W-:Y:S05]  /*05e0*/  @P0 BRA `(.L_x_13) ;  /* 0x00000000006c0947 */ /* 0x000fea0003800000 */
[----:B------:R-:W-:-:S13]  /*05f0*/  ISETP.GE.AND P0, PT, R9, 0x1, PT ;  /* 0x000000010900780c */ /* 0x000fda0003f06270 */
[----:B------:R-:W-:Y:S05]  /*0600*/  @P0 BRA `(.L_x_14) ;  /* 0x0000000000740947 */ /* 0x000fea0003800000 */
[----:B------:R-:W-:Y:S02]  /*0610*/  ISETP.GE.AND P0, PT, R9, -0x18, PT ;  /* 0xffffffe80900780c */ /* 0x000fe40003f06270 */
[----:B------:R-:W-:-:S11]  /*0620*/  LOP3.LUT R0, R0, 0x80000000, RZ, 0xc0, !PT ;  /* 0x8000000000007812 */ /* 0x000fd600078ec0ff */
[----:B------:R-:W-:Y:S05]  /*0630*/  @!P0 BRA `(.L_x_14) ;  /* 0x0000000000688947 */ /* 0x000fea0003800000 */
[CCC-:B------:R-:W-:Y:S01]  /*0640*/  FFMA.RZ R3, R10.reuse, R8.reuse, R7.reuse ;  /* 0x000000080a037223 */ /* 0x1c0fe2000000c007 */
[CCC-:B------:R-:W-:Y:S01]  /*0650*/  FFMA.RM R6, R10.reuse, R8.reuse, R7.reuse ;  /* 0x000000080a067223 */ /* 0x1c0fe20000004007 */
[C---:B------:R-:W-:Y:S02]  /*0660*/  ISETP.NE.AND P2, PT, R9.reuse, RZ, PT ;  /* 0x000000ff0900720c */ /* 0x040fe40003f45270 */
[----:B------:R-:W-:Y:S02]  /*0670*/  ISETP.NE.AND P1, PT, R9, RZ, PT ;  /* 0x000000ff0900720c */ /* 0x000fe40003f25270 */
[----:B------:R-:W-:Y:S01]  /*0680*/  LOP3.LUT R5, R3, 0x7fffff, RZ, 0xc0, !PT ;  /* 0x007fffff03057812 */ /* 0x000fe200078ec0ff */
[----:B------:R-:W-:Y:S01]  /*0690*/  FFMA.RP R3, R10, R8, R7 ;  /* 0x000000080a037223 */ /* 0x000fe20000008007 */
[----:B------:R-:W-:Y:S02]  /*06a0*/  VIADD R8, R9, 0x20 ;  /* 0x0000002009087836 */ /* 0x000fe40000000000 */
[----:B------:R-:W-:Y:S01]  /*06b0*/  LOP3.LUT R5, R5, 0x800000, RZ, 0xfc, !PT ;  /* 0x0080000005057812 */ /* 0x000fe200078efcff */
[----:B------:R-:W-:Y:S01]  /*06c0*/  IMAD.MOV R7, RZ, RZ, -R9 ;  /* 0x000000ffff077224 */ /* 0x000fe200078e0a09 */
[----:B------:R-:W-:-:S02]  /*06d0*/  FSETP.NEU.FTZ.AND P0, PT, R3, R6, PT ;  /* 0x000000060300720b */ /* 0x000fc40003f1d000 */
[----:B------:R-:W-:Y:S02]  /*06e0*/  SHF.L.U32 R8, R5, R8, RZ ;  /* 0x0000000805087219 */ /* 0x000fe400000006ff */
[----:B------:R-:W-:Y:S02]  /*06f0*/  SEL R6, R7, RZ, P2 ;  /* 0x000000ff07067207 */ /* 0x000fe40001000000 */
[----:B------:R-:W-:Y:S02]  /*0700*/  ISETP.NE.AND P1, PT, R8, RZ, P1 ;  /* 0x000000ff0800720c */ /* 0x000fe40000f25270 */
[----:B------:R-:W-:Y:S02]  /*0710*/  SHF.R.U32.HI R6, RZ, R6, R5 ;  /* 0x00000006ff067219 */ /* 0x000fe40000011605 */
[----:B------:R-:W-:Y:S02]  /*0720*/  PLOP3.LUT P0, PT, P0, P1, PT, 0xf8, 0x8f ;  /* 0x00000000008f781c */ /* 0x000fe40000703f70 */
[----:B------:R-:W-:-:S02]  /*0730*/  SHF.R.U32.HI R8, RZ, 0x1, R6 ;  /* 0x00000001ff087819 */ /* 0x000fc40000011606 */
[----:B------:R-:W-:-:S04]  /*0740*/  SEL R3, RZ, 0x1, !P0 ;  /* 0x00000001ff037807 */ /* 0x000fc80004000000 */
[----:B------:R-:W-:-:S04]  /*0750*/  LOP3.LUT R3, R3, 0x1, R8, 0xf8, !PT ;  /* 0x0000000103037812 */ /* 0x000fc800078ef808 */
[----:B------:R-:W-:-:S05]  /*0760*/  LOP3.LUT R3, R3, R6, RZ, 0xc0, !PT ;  /* 0x0000000603037212 */ /* 0x000fca00078ec0ff */
[----:B------:R-:W-:-:S05]  /*0770*/  IMAD.IADD R3, R8, 0x1, R3 ;  /* 0x0000000108037824 */ /* 0x000fca00078e0203 */
[----:B------:R-:W-:Y:S01]  /*0780*/  LOP3.LUT R0, R3, R0, RZ, 0xfc, !PT ;  /* 0x0000000003007212 */ /* 0x000fe200078efcff */
[----:B------:R-:W-:Y:S06]  /*0790*/  BRA `(.L_x_14) ;  /* 0x0000000000107947 */ /* 0x000fec0003800000 */
.L_x_13:
[----:B------:R-:W-:-:S04]  /*07a0*/  LOP3.LUT R0, R0, 0x80000000, RZ, 0xc0, !PT ;  /* 0x8000000000007812 */ /* 0x000fc800078ec0ff */
[----:B------:R-:W-:Y:S01]  /*07b0*/  LOP3.LUT R0, R0, 0x7f800000, RZ, 0xfc, !PT ;  /* 0x7f80000000007812 */ /* 0x000fe200078efcff */
[----:B------:R-:W-:Y:S06]  /*07c0*/  BRA `(.L_x_14) ;  /* 0x0000000000047947 */ /* 0x000fec0003800000 */
.L_x_12:
[----:B------:R-:W-:-:S07]  /*07d0*/  IMAD R0, R6, 0x800000, R0 ;  /* 0x0080000006007824 */ /* 0x000fce00078e0200 */
.L_x_14:
[----:B------:R-:W-:Y:S05]  /*07e0*/  BSYNC.RECONVERGENT B2 ;  /* 0x0000000000027941 */ /* 0x000fea0003800200 */
.L_x_11:
[----:B------:R-:W-:Y:S05]  /*07f0*/  BRA `(.L_x_15) ;  /* 0x0000000000207947 */ /* 0x000fea0003800000 */
.L_x_10:
[----:B------:R-:W-:-:S04]  /*0800*/  LOP3.LUT R0, R8, 0x80000000, R7, 0x48, !PT ;  /* 0x8000000008007812 */ /* 0x000fc800078e4807 */
[----:B------:R-:W-:Y:S01]  /*0810*/  LOP3.LUT R0, R0, 0x7f800000, RZ, 0xfc, !PT ;  /* 0x7f80000000007812 */ /* 0x000fe200078efcff */
[----:B------:R-:W-:Y:S06]  /*0820*/  BRA `(.L_x_15) ;  /* 0x0000000000147947 */ /* 0x000fec0003800000 */
.L_x_9:
[----:B------:R-:W-:Y:S01]  /*0830*/  LOP3.LUT R0, R8, 0x80000000, R7, 0x48, !PT ;  /* 0x8000000008007812 */ /* 0x000fe200078e4807 */
[----:B------:R-:W-:Y:S06]  /*0840*/  BRA `(.L_x_15) ;  /* 0x00000000000c7947 */ /* 0x000fec0003800000 */
.L_x_8:
[----:B------:R-:W0:Y:S01]  /*0850*/  MUFU.RSQ R0, -QNAN ;  /* 0xffc0000000007908 */ /* 0x000e220000001400 */
[----:B------:R-:W-:Y:S05]  /*0860*/  BRA `(.L_x_15) ;  /* 0x0000000000047947 */ /* 0x000fea0003800000 */
.L_x_7:
[----:B------:R-:W-:-:S07]  /*0870*/  FADD.FTZ R0, R0, R3 ;  /* 0x0000000300007221 */ /* 0x000fce0000010000 */
.L_x_15:
[----:B------:R-:W-:Y:S05]  /*0880*/  BSYNC.RECONVERGENT B1 ;  /* 0x0000000000017941 */ /* 0x000fea0003800200 */
.L_x_5:
[----:B------:R-:W-:-:S04]  /*0890*/  IMAD.MOV.U32 R5, RZ, RZ, 0x0 ;  /* 0x00000000ff057424 */ /* 0x000fc800078e00ff */
[----:B0-----:R-:W-:Y:S05]  /*08a0*/  RET.REL.NODEC R4 `(_Z16summation_kerneliPf) ;  /* 0xfffffff404d47950 */ /* 0x001fea0003c3ffff */
.L_x_16:
        /* <DEDUP_REMOVED lines=13> */
.L_x_17:


//--------------------- .nv.shared._Z6reducefPfS_ --------------------------
	.section	.nv.shared._Z6reducefPfS_,"aw",@nobits
	.sectionflags	@""
	.align	16
	.zero		1024


//--------------------- .nv.shared.reserved.0     --------------------------
	.section	.nv.shared.reserved.0,"aw",@nobits
	.weak		__nv_reservedSMEM_offset_0_alias
	.size		__nv_reservedSMEM_offset_0_alias, 0, 64
	.other		__nv_reservedSMEM_offset_0_alias,@"STO_CUDA_RESERVED_SHARED STV_DEFAULT"
__nv_reservedSMEM_offset_0_alias:
	.zero		0
	.zero		64


//--------------------- .nv.shared._Z16summation_kerneliPf --------------------------
	.section	.nv.shared._Z16summation_kerneliPf,"aw",@nobits
	.sectionflags	@""
	.align	16
	.zero		1024


//--------------------- .nv.constant0._Z6reducefPfS_ --------------------------
	.section	.nv.constant0._Z6reducefPfS_,"a",@progbits
	.sectionflags	@""
	.align	4
.nv.constant0._Z6reducefPfS_:
	.zero		920


//--------------------- .nv.constant0._Z16summation_kerneliPf --------------------------
	.section	.nv.constant0._Z16summation_kerneliPf,"a",@progbits
	.sectionflags	@""
	.align	4
.nv.constant0._Z16summation_kerneliPf:
	.zero		912


//--------------------- SYMBOLS --------------------------

	.type		.nv.reservedSmem.offset0,@object
	.size		.nv.reservedSmem.offset0,0x4
	.type		.nv.reservedSmem.cap,@object
	.size		.nv.reservedSmem.cap,0x4
